	.headerflags	@"EF_CUDA_TEXMODE_UNIFIED EF_CUDA_64BIT_ADDRESS EF_CUDA_ACCELERATORS EF_CUDA_SM90 EF_CUDA_VIRTUAL_SM(EF_CUDA_SM90)"
	.elftype	@"ET_EXEC"


//--------------------- .nv.info                  --------------------------
	.section	.nv.info,"",@"SHT_CUDA_INFO"
	.align	4


	//----- nvinfo : EIATTR_REGCOUNT
	.align		4
        /*0000*/ 	.byte	0x04, 0x2f
        /*0002*/ 	.short	(.L_3 - .L_2)
	.align		4
.L_2:
        /*0004*/ 	.word	index@(triton_poi_fused_add_div_mul_sub_0)
        /*0008*/ 	.word	0x00000014


	//----- nvinfo : EIATTR_MIN_STACK_SIZE
	.align		4
.L_3:
        /*000c*/ 	.byte	0x04, 0x12
        /*000e*/ 	.short	(.L_5 - .L_4)
	.align		4
.L_4:
        /*0010*/ 	.word	index@(triton_poi_fused_add_div_mul_sub_0)
        /*0014*/ 	.word	0x00000000


	//----- nvinfo : EIATTR_FRAME_SIZE
	.align		4
.L_5:
        /*0018*/ 	.byte	0x04, 0x11
        /*001a*/ 	.short	(.L_7 - .L_6)
	.align		4
.L_6:
        /*001c*/ 	.word	index@(triton_poi_fused_add_div_mul_sub_0)
        /*0020*/ 	.word	0x00000000


	//----- nvinfo : EIATTR_MIN_STACK_SIZE
	.align		4
.L_7:
        /*0024*/ 	.byte	0x04, 0x12
        /*0026*/ 	.short	(.L_9 - .L_8)
	.align		4
.L_8:
        /*0028*/ 	.word	index@(triton_poi_fused_add_div_mul_sub_0)
        /*002c*/ 	.word	0x00000000
.L_9:


//--------------------- .nv.info.triton_poi_fused_add_div_mul_sub_0 --------------------------
	.section	.nv.info.triton_poi_fused_add_div_mul_sub_0,"",@"SHT_CUDA_INFO"
	.sectionflags	@""
	.align	4


	//----- nvinfo : EIATTR_CUDA_API_VERSION
	.align		4
        /*0000*/ 	.byte	0x04, 0x37
        /*0002*/ 	.short	(.L_11 - .L_10)
.L_10:
        /*0004*/ 	.word	0x0000007c


	//----- nvinfo : EIATTR_KPARAM_INFO
	.align		4
.L_11:
        /*0008*/ 	.byte	0x04, 0x17
        /*000a*/ 	.short	(.L_13 - .L_12)
.L_12:
        /*000c*/ 	.word	0x00000000
        /*0010*/ 	.short	0x0004
        /*0012*/ 	.short	0x0020
        /*0014*/ 	.byte	0x00, 0xf0, 0x11, 0x00


	//----- nvinfo : EIATTR_KPARAM_INFO
	.align		4
.L_13:
        /*0018*/ 	.byte	0x04, 0x17
        /*001a*/ 	.short	(.L_15 - .L_14)
.L_14:
        /*001c*/ 	.word	0x00000000
        /*0020*/ 	.short	0x0003
        /*0022*/ 	.short	0x0018
        /*0024*/ 	.byte	0x00, 0xf4, 0x21, 0x00


	//----- nvinfo : EIATTR_KPARAM_INFO
	.align		4
.L_15:
        /*0028*/ 	.byte	0x04, 0x17
        /*002a*/ 	.short	(.L_17 - .L_16)
.L_16:
        /*002c*/ 	.word	0x00000000
        /*0030*/ 	.short	0x0002
        /*0032*/ 	.short	0x0010
        /*0034*/ 	.byte	0x00, 0xf4, 0x21, 0x00


	//----- nvinfo : EIATTR_KPARAM_INFO
	.align		4
.L_17:
        /*0038*/ 	.byte	0x04, 0x17
        /*003a*/ 	.short	(.L_19 - .L_18)
.L_18:
        /*003c*/ 	.word	0x00000000
        /*0040*/ 	.short	0x0001
        /*0042*/ 	.short	0x0008
        /*0044*/ 	.byte	0x00, 0xf4, 0x21, 0x00


	//----- nvinfo : EIATTR_KPARAM_INFO
	.align		4
.L_19:
        /*0048*/ 	.byte	0x04, 0x17
        /*004a*/ 	.short	(.L_21 - .L_20)
.L_20:
        /*004c*/ 	.word	0x00000000
        /*0050*/ 	.short	0x0000
        /*0052*/ 	.short	0x0000
        /*0054*/ 	.byte	0x00, 0xf4, 0x21, 0x00


	//----- nvinfo : EIATTR_SPARSE_MMA_MASK
	.align		4
.L_21:
        /*0058*/ 	.byte	0x03, 0x50
        /*005a*/ 	.short	0x0000


	//----- nvinfo : EIATTR_MAXREG_COUNT
	.align		4
        /*005c*/ 	.byte	0x03, 0x1b
        /*005e*/ 	.short	0x00ff


	//----- nvinfo : EIATTR_EXIT_INSTR_OFFSETS
	.align		4
        /*0060*/ 	.byte	0x04, 0x1c
        /*0062*/ 	.short	(.L_23 - .L_22)


	//   ....[0]....
.L_22:
        /*0064*/ 	.word	0x00000350


	//   ....[1]....
        /*0068*/ 	.word	0x00000370


	//----- nvinfo : EIATTR_REQNTID
	.align		4
.L_23:
        /*006c*/ 	.byte	0x04, 0x10
        /*006e*/ 	.short	(.L_25 - .L_24)
.L_24:
        /*0070*/ 	.word	0x00000080
        /*0074*/ 	.word	0x00000001
        /*0078*/ 	.word	0x00000001


	//----- nvinfo : EIATTR_CBANK_PARAM_SIZE
	.align		4
.L_25:
        /*007c*/ 	.byte	0x03, 0x19
        /*007e*/ 	.short	0x0024


	//----- nvinfo : EIATTR_PARAM_CBANK
	.align		4
        /*0080*/ 	.byte	0x04, 0x0a
        /*0082*/ 	.short	(.L_27 - .L_26)
	.align		4
.L_26:
        /*0084*/ 	.word	index@(.nv.constant0.triton_poi_fused_add_div_mul_sub_0)
        /*0088*/ 	.short	0x0210
        /*008a*/ 	.short	0x0024


	//----- nvinfo : EIATTR_SW_WAR
	.align		4
.L_27:
        /*008c*/ 	.byte	0x04, 0x36
        /*008e*/ 	.short	(.L_29 - .L_28)
.L_28:
        /*0090*/ 	.word	0x00000008
.L_29:


//--------------------- .nv.callgraph             --------------------------
	.section	.nv.callgraph,"",@"SHT_CUDA_CALLGRAPH"
	.align	4
	.sectionentsize	8
	.align		4
        /*0000*/ 	.word	0x00000000
	.align		4
        /*0004*/ 	.word	0xffffffff
	.align		4
        /*0008*/ 	.word	0x00000000
	.align		4
        /*000c*/ 	.word	0xfffffffe
	.align		4
        /*0010*/ 	.word	0x00000000
	.align		4
        /*0014*/ 	.word	0xfffffffd
	.align		4
        /*0018*/ 	.word	0x00000000
	.align		4
        /*001c*/ 	.word	0xfffffffc


//--------------------- .nv.constant4             --------------------------
	.section	.nv.constant4,"a",@progbits
	.align	8
	.align		8
.nv.constant4:
        /*0000*/ 	.dword	_$_str
	.align		8
        /*0008*/ 	.dword	_$_str_$_2


//--------------------- .text.triton_poi_fused_add_div_mul_sub_0 --------------------------
	.section	.text.triton_poi_fused_add_div_mul_sub_0,"ax",@progbits
	.align	128
        .global         triton_poi_fused_add_div_mul_sub_0
        .type           triton_poi_fused_add_div_mul_sub_0,@function
        .size           triton_poi_fused_add_div_mul_sub_0,(.L_x_1 - triton_poi_fused_add_div_mul_sub_0)
        .other          triton_poi_fused_add_div_mul_sub_0,@"STO_CUDA_ENTRY STV_DEFAULT"
triton_poi_fused_add_div_mul_sub_0:
.text.triton_poi_fused_add_div_mul_sub_0:
[----:B------:R-:W0:Y:S02]  /*0000*/  LDC R1, c[0x0][0x28] ;  /* 0x00000a00ff017b82 */ /* 0x000e240000000800 */
[----:B------:R-:W1:Y:S01]  /*0010*/  S2R R0, SR_TID.X ;  /* 0x0000000000007919 */ /* 0x000e620000002100 */
[----:B------:R-:W2:Y:S01]  /*0020*/  LDC.64 R6, c[0x0][0x210] ;  /* 0x00008400ff067b82 */ /* 0x000ea20000000a00 */
[----:B------:R-:W-:Y:S01]  /*0030*/  CS2R R16, SRZ ;  /* 0x0000000000107805 */ /* 0x000fe2000001ff00 */
[----:B------:R-:W-:Y:S01]  /*0040*/  HFMA2.MMA R4, -RZ, RZ, 0, 0 ;  /* 0x00000000ff047435 */ /* 0x000fe200000001ff */
[----:B------:R-:W3:Y:S01]  /*0050*/  S2R R3, SR_CTAID.X ;  /* 0x0000000000037919 */ /* 0x000ee20000002500 */
[----:B------:R-:W-:-:S04]  /*0060*/  ULDC.64 UR4, c[0x0][0x208] ;  /* 0x0000820000047ab9 */ /* 0x000fc80000000a00 */
[----:B------:R-:W4:Y:S08]  /*0070*/  LDC.64 R12, c[0x0][0x218] ;  /* 0x00008600ff0c7b82 */ /* 0x000f300000000a00 */
[----:B------:R-:W5:Y:S01]  /*0080*/  LDC.64 R14, c[0x0][0x220] ;  /* 0x00008800ff0e7b82 */ /* 0x000f620000000a00 */
[----:B-1----:R-:W-:-:S04]  /*0090*/  LOP3.LUT R0, R0, 0x7f, RZ, 0xc0, !PT ;  /* 0x0000007f00007812 */ /* 0x002fc800078ec0ff */
[----:B---3--:R-:W-:-:S04]  /*00a0*/  LEA R0, R3, R0, 0x7 ;  /* 0x0000000003007211 */ /* 0x008fc800078e38ff */
[----:B------:R-:W-:Y:S02]  /*00b0*/  SHF.R.S32.HI R3, RZ, 0x1f, R0 ;  /* 0x0000001fff037819 */ /* 0x000fe40000011400 */
[----:B------:R-:W-:Y:S02]  /*00c0*/  ISETP.GE.AND P1, PT, R0, 0x100, PT ;  /* 0x000001000000780c */ /* 0x000fe40003f26270 */
[----:B------:R-:W-:-:S04]  /*00d0*/  LEA.HI R3, R3, R0, RZ, 0x2 ;  /* 0x0000000003037211 */ /* 0x000fc800078f10ff */
[----:B------:R-:W-:-:S05]  /*00e0*/  LOP3.LUT R5, R3, 0xfffffffc, RZ, 0xc0, !PT ;  /* 0xfffffffc03057812 */ /* 0x000fca00078ec0ff */
[----:B--2---:R-:W-:Y:S01]  /*00f0*/  IMAD.WIDE R10, R5, 0x4, R6 ;  /* 0x00000004050a7825 */ /* 0x004fe200078e0206 */
[----:B------:R-:W-:-:S04]  /*0100*/  CS2R R2, SRZ ;  /* 0x0000000000027805 */ /* 0x000fc8000001ff00 */
[----:B------:R-:W2:Y:S04]  /*0110*/  @!P1 LDG.E.EL R16, desc[UR4][R10.64] ;  /* 0x000000040a109981 */ /* 0x000ea8000c2e1900 */
[----:B------:R-:W2:Y:S04]  /*0120*/  @!P1 LDG.E.EL R17, desc[UR4][R10.64+0x4] ;  /* 0x000004040a119981 */ /* 0x000ea8000c2e1900 */
[----:B------:R-:W3:Y:S04]  /*0130*/  @!P1 LDG.E.EL R4, desc[UR4][R10.64+0x8] ;  /* 0x000008040a049981 */ /* 0x000ee8000c2e1900 */
[----:B------:R-:W3:Y:S01]  /*0140*/  @!P1 LDG.E.EL R3, desc[UR4][R10.64+0xc] ;  /* 0x00000c040a039981 */ /* 0x000ee2000c2e1900 */
[----:B------:R-:W-:Y:S01]  /*0150*/  IMAD.WIDE R8, R0, 0x4, R6 ;  /* 0x0000000400087825 */ /* 0x000fe200078e0206 */
[----:B------:R-:W-:-:S04]  /*0160*/  IADD3 R5, R0, -R5, RZ ;  /* 0x8000000500057210 */ /* 0x000fc80007ffe0ff */
[----:B------:R1:W3:Y:S01]  /*0170*/  @!P1 LDG.E R2, desc[UR4][R8.64] ;  /* 0x0000000408029981 */ /* 0x0002e2000c1e1900 */
[----:B----4-:R-:W-:Y:S01]  /*0180*/  IMAD.WIDE R12, R5, 0x4, R12 ;  /* 0x00000004050c7825 */ /* 0x010fe200078e020c */
[----:B------:R-:W-:-:S03]  /*0190*/  MOV R6, RZ ;  /* 0x000000ff00067202 */ /* 0x000fc60000000f00 */
[----:B-----5:R-:W-:Y:S01]  /*01a0*/  IMAD.WIDE R14, R5, 0x4, R14 ;  /* 0x00000004050e7825 */ /* 0x020fe200078e020e */
[----:B------:R-:W-:Y:S02]  /*01b0*/  HFMA2.MMA R5, -RZ, RZ, 0, 0 ;  /* 0x00000000ff057435 */ /* 0x000fe400000001ff */
[----:B------:R-:W4:Y:S01]  /*01c0*/  @!P1 LDG.E.EL R6, desc[UR4][R12.64] ;  /* 0x000000040c069981 */ /* 0x000f22000c2e1900 */
[----:B-1----:R-:W1:Y:S07]  /*01d0*/  LDC.64 R8, c[0x0][0x228] ;  /* 0x00008a00ff087b82 */ /* 0x002e6e0000000a00 */
[----:B------:R-:W4:Y:S01]  /*01e0*/  @!P1 LDG.E.EL R5, desc[UR4][R14.64] ;  /* 0x000000040e059981 */ /* 0x000f22000c2e1900 */
[----:B--2---:R-:W-:-:S04]  /*01f0*/  FADD R7, R17, R16 ;  /* 0x0000001011077221 */ /* 0x004fc80000000000 */
[----:B---3--:R-:W-:-:S04]  /*0200*/  FADD R10, R7, R4 ;  /* 0x00000004070a7221 */ /* 0x008fc80000000000 */
[----:B------:R-:W-:-:S04]  /*0210*/  FADD R7, R10, R3 ;  /* 0x000000030a077221 */ /* 0x000fc80000000000 */
[C---:B------:R-:W-:Y:S01]  /*0220*/  FFMA R17, R7.reuse, -0.25, R17 ;  /* 0xbe80000007117823 */ /* 0x040fe20000000011 */
[C---:B------:R-:W-:Y:S01]  /*0230*/  FFMA R16, R7.reuse, -0.25, R16 ;  /* 0xbe80000007107823 */ /* 0x040fe20000000010 */
[C---:B------:R-:W-:Y:S01]  /*0240*/  FFMA R4, R7.reuse, -0.25, R4 ;  /* 0xbe80000007047823 */ /* 0x040fe20000000004 */
[----:B------:R-:W-:Y:S01]  /*0250*/  FFMA R2, R7, -0.25, R2 ;  /* 0xbe80000007027823 */ /* 0x000fe20000000002 */
[----:B------:R-:W-:-:S04]  /*0260*/  FMUL R17, R17, R17 ;  /* 0x0000001111117220 */ /* 0x000fc80000400000 */
[----:B------:R-:W-:-:S04]  /*0270*/  FFMA R17, R16, R16, R17 ;  /* 0x0000001010117223 */ /* 0x000fc80000000011 */
[----:B------:R-:W-:Y:S01]  /*0280*/  FFMA R17, R4, R4, R17 ;  /* 0x0000000404117223 */ /* 0x000fe20000000011 */
[----:B------:R-:W-:-:S04]  /*0290*/  FFMA R4, R7, -0.25, R3 ;  /* 0xbe80000007047823 */ /* 0x000fc80000000003 */
[----:B------:R-:W-:-:S04]  /*02a0*/  FFMA R17, R4, R4, R17 ;  /* 0x0000000404117223 */ /* 0x000fc80000000011 */
[----:B------:R-:W-:-:S06]  /*02b0*/  FMUL R17, R17, 0.3333333432674407959 ;  /* 0x3eaaaaab11117820 */ /* 0x000fcc0000400000 */
[----:B------:R-:W2:Y:S02]  /*02c0*/  MUFU.SQRT R17, R17 ;  /* 0x0000001100117308 */ /* 0x000ea40000002000 */
[----:B--2---:R-:W-:-:S05]  /*02d0*/  FADD R4, R17, 0.0010000000474974513054 ;  /* 0x3a83126f11047421 */ /* 0x004fca0000000000 */
[----:B------:R-:W-:-:S13]  /*02e0*/  FSETP.GT.AND P0, PT, R4, 8.50705917302346158658e+37, PT ;  /* 0x7e8000000400780b */ /* 0x000fda0003f04000 */
[----:B------:R-:W-:Y:S01]  /*02f0*/  @P0 FMUL R4, R4, 0.25 ;  /* 0x3e80000004040820 */ /* 0x000fe20000400000 */
[----:B------:R-:W-:-:S03]  /*0300*/  @P0 FMUL R2, R2, 0.25 ;  /* 0x3e80000002020820 */ /* 0x000fc60000400000 */
[----:B------:R-:W2:Y:S02]  /*0310*/  MUFU.RCP R3, R4 ;  /* 0x0000000400037308 */ /* 0x000ea40000001000 */
[----:B--2---:R-:W-:Y:S01]  /*0320*/  FMUL R10, R3, R2 ;  /* 0x00000002030a7220 */ /* 0x004fe20000400000 */
[----:B-1----:R-:W-:-:S04]  /*0330*/  IMAD.WIDE R2, R0, 0x4, R8 ;  /* 0x0000000400027825 */ /* 0x002fc800078e0208 */
[----:B----4-:R-:W-:Y:S01]  /*0340*/  FFMA R5, R10, R6, R5 ;  /* 0x000000060a057223 */ /* 0x010fe20000000005 */
[----:B------:R-:W-:Y:S06]  /*0350*/  @P1 EXIT ;  /* 0x000000000000194d */ /* 0x000fec0003800000 */
[----:B------:R-:W-:Y:S01]  /*0360*/  STG.E desc[UR4][R2.64], R5 ;  /* 0x0000000502007986 */ /* 0x000fe2000c101904 */
[----:B------:R-:W-:Y:S05]  /*0370*/  EXIT ;  /* 0x000000000000794d */ /* 0x000fea0003800000 */
.L_x_0:
[----:B------:R-:W-:-:S00]  /*0380*/  BRA `(.L_x_0) ;  /* 0xfffffffc00fc7947 */ /* 0x000fc0000383ffff */
[----:B------:R-:W-:-:S00]  /*0390*/  NOP ;  /* 0x0000000000007918 */ /* 0x000fc00000000000 */
        /* <DEDUP_REMOVED lines=14> */
.L_x_1:


//--------------------- .nv.global.init           --------------------------
	.section	.nv.global.init,"aw",@progbits
.nv.global.init:
	.type		_$_str,@object
	.size		_$_str,(_$_str_$_2 - _$_str)
_$_str:
        /*0000*/ 	.byte	0x5f, 0x5f, 0x43, 0x55, 0x44, 0x41, 0x5f, 0x46, 0x54, 0x5a, 0x00
	.type		_$_str_$_2,@object
	.size		_$_str_$_2,(.L_1 - _$_str_$_2)
_$_str_$_2:
        /*000b*/ 	.byte	0x5f, 0x5f, 0x43, 0x55, 0x44, 0x41, 0x5f, 0x50, 0x52, 0x45, 0x43, 0x5f, 0x53, 0x51, 0x52, 0x54
        /*001b*/ 	.byte	0x00
.L_1:


//--------------------- .nv.constant0.triton_poi_fused_add_div_mul_sub_0 --------------------------
	.section	.nv.constant0.triton_poi_fused_add_div_mul_sub_0,"a",@progbits
	.sectionflags	@""
	.align	4
.nv.constant0.triton_poi_fused_add_div_mul_sub_0:
	.zero		564
